	.headerflags	@"EF_CUDA_TEXMODE_UNIFIED EF_CUDA_64BIT_ADDRESS EF_CUDA_ACCELERATORS EF_CUDA_SM90 EF_CUDA_VIRTUAL_SM(EF_CUDA_SM90)"
	.elftype	@"ET_EXEC"


//--------------------- .nv.info                  --------------------------
	.section	.nv.info,"",@"SHT_CUDA_INFO"
	.align	4


	//----- nvinfo : EIATTR_REGCOUNT
	.align		4
        /*0000*/ 	.byte	0x04, 0x2f
        /*0002*/ 	.short	(.L_3 - .L_2)
	.align		4
.L_2:
        /*0004*/ 	.word	index@(triton_poi_fused__native_batch_norm_legit_no_training_convolution_relu_7)
        /*0008*/ 	.word	0x00000020


	//----- nvinfo : EIATTR_MIN_STACK_SIZE
	.align		4
.L_3:
        /*000c*/ 	.byte	0x04, 0x12
        /*000e*/ 	.short	(.L_5 - .L_4)
	.align		4
.L_4:
        /*0010*/ 	.word	index@(triton_poi_fused__native_batch_norm_legit_no_training_convolution_relu_7)
        /*0014*/ 	.word	0x00000000


	//----- nvinfo : EIATTR_FRAME_SIZE
	.align		4
.L_5:
        /*0018*/ 	.byte	0x04, 0x11
        /*001a*/ 	.short	(.L_7 - .L_6)
	.align		4
.L_6:
        /*001c*/ 	.word	index@(triton_poi_fused__native_batch_norm_legit_no_training_convolution_relu_7)
        /*0020*/ 	.word	0x00000000


	//----- nvinfo : EIATTR_MIN_STACK_SIZE
	.align		4
.L_7:
        /*0024*/ 	.byte	0x04, 0x12
        /*0026*/ 	.short	(.L_9 - .L_8)
	.align		4
.L_8:
        /*0028*/ 	.word	index@(triton_poi_fused__native_batch_norm_legit_no_training_convolution_relu_7)
        /*002c*/ 	.word	0x00000000
.L_9:


//--------------------- .nv.info.triton_poi_fused__native_batch_norm_legit_no_training_convolution_relu_7 --------------------------
	.section	.nv.info.triton_poi_fused__native_batch_norm_legit_no_training_convolution_relu_7,"",@"SHT_CUDA_INFO"
	.sectionflags	@""
	.align	4


	//----- nvinfo : EIATTR_CUDA_API_VERSION
	.align		4
        /*0000*/ 	.byte	0x04, 0x37
        /*0002*/ 	.short	(.L_11 - .L_10)
.L_10:
        /*0004*/ 	.word	0x0000007c


	//----- nvinfo : EIATTR_KPARAM_INFO
	.align		4
.L_11:
        /*0008*/ 	.byte	0x04, 0x17
        /*000a*/ 	.short	(.L_13 - .L_12)
.L_12:
        /*000c*/ 	.word	0x00000000
        /*0010*/ 	.short	0x0007
        /*0012*/ 	.short	0x0038
        /*0014*/ 	.byte	0x00, 0xf0, 0x11, 0x00


	//----- nvinfo : EIATTR_KPARAM_INFO
	.align		4
.L_13:
        /*0018*/ 	.byte	0x04, 0x17
        /*001a*/ 	.short	(.L_15 - .L_14)
.L_14:
        /*001c*/ 	.word	0x00000000
        /*0020*/ 	.short	0x0006
        /*0022*/ 	.short	0x0030
        /*0024*/ 	.byte	0x00, 0xf4, 0x21, 0x00


	//----- nvinfo : EIATTR_KPARAM_INFO
	.align		4
.L_15:
        /*0028*/ 	.byte	0x04, 0x17
        /*002a*/ 	.short	(.L_17 - .L_16)
.L_16:
        /*002c*/ 	.word	0x00000000
        /*0030*/ 	.short	0x0005
        /*0032*/ 	.short	0x0028
        /*0034*/ 	.byte	0x00, 0xf4, 0x21, 0x00


	//----- nvinfo : EIATTR_KPARAM_INFO
	.align		4
.L_17:
        /*0038*/ 	.byte	0x04, 0x17
        /*003a*/ 	.short	(.L_19 - .L_18)
.L_18:
        /*003c*/ 	.word	0x00000000
        /*0040*/ 	.short	0x0004
        /*0042*/ 	.short	0x0020
        /*0044*/ 	.byte	0x00, 0xf4, 0x21, 0x00


	//----- nvinfo : EIATTR_KPARAM_INFO
	.align		4
.L_19:
        /*0048*/ 	.byte	0x04, 0x17
        /*004a*/ 	.short	(.L_21 - .L_20)
.L_20:
        /*004c*/ 	.word	0x00000000
        /*0050*/ 	.short	0x0003
        /*0052*/ 	.short	0x0018
        /*0054*/ 	.byte	0x00, 0xf4, 0x21, 0x00


	//----- nvinfo : EIATTR_KPARAM_INFO
	.align		4
.L_21:
        /*0058*/ 	.byte	0x04, 0x17
        /*005a*/ 	.short	(.L_23 - .L_22)
.L_22:
        /*005c*/ 	.word	0x00000000
        /*0060*/ 	.short	0x0002
        /*0062*/ 	.short	0x0010
        /*0064*/ 	.byte	0x00, 0xf4, 0x21, 0x00


	//----- nvinfo : EIATTR_KPARAM_INFO
	.align		4
.L_23:
        /*0068*/ 	.byte	0x04, 0x17
        /*006a*/ 	.short	(.L_25 - .L_24)
.L_24:
        /*006c*/ 	.word	0x00000000
        /*0070*/ 	.short	0x0001
        /*0072*/ 	.short	0x0008
        /*0074*/ 	.byte	0x00, 0xf4, 0x21, 0x00


	//----- nvinfo : EIATTR_KPARAM_INFO
	.align		4
.L_25:
        /*0078*/ 	.byte	0x04, 0x17
        /*007a*/ 	.short	(.L_27 - .L_26)
.L_26:
        /*007c*/ 	.word	0x00000000
        /*0080*/ 	.short	0x0000
        /*0082*/ 	.short	0x0000
        /*0084*/ 	.byte	0x00, 0xf4, 0x21, 0x00


	//----- nvinfo : EIATTR_SPARSE_MMA_MASK
	.align		4
.L_27:
        /*0088*/ 	.byte	0x03, 0x50
        /*008a*/ 	.short	0x0000


	//----- nvinfo : EIATTR_MAXREG_COUNT
	.align		4
        /*008c*/ 	.byte	0x03, 0x1b
        /*008e*/ 	.short	0x00ff


	//----- nvinfo : EIATTR_EXIT_INSTR_OFFSETS
	.align		4
        /*0090*/ 	.byte	0x04, 0x1c
        /*0092*/ 	.short	(.L_29 - .L_28)


	//   ....[0]....
.L_28:
        /*0094*/ 	.word	0x000007e0


	//----- nvinfo : EIATTR_REQNTID
	.align		4
.L_29:
        /*0098*/ 	.byte	0x04, 0x10
        /*009a*/ 	.short	(.L_31 - .L_30)
.L_30:
        /*009c*/ 	.word	0x00000080
        /*00a0*/ 	.word	0x00000001
        /*00a4*/ 	.word	0x00000001


	//----- nvinfo : EIATTR_CBANK_PARAM_SIZE
	.align		4
.L_31:
        /*00a8*/ 	.byte	0x03, 0x19
        /*00aa*/ 	.short	0x003c


	//----- nvinfo : EIATTR_PARAM_CBANK
	.align		4
        /*00ac*/ 	.byte	0x04, 0x0a
        /*00ae*/ 	.short	(.L_33 - .L_32)
	.align		4
.L_32:
        /*00b0*/ 	.word	index@(.nv.constant0.triton_poi_fused__native_batch_norm_legit_no_training_convolution_relu_7)
        /*00b4*/ 	.short	0x0210
        /*00b6*/ 	.short	0x003c


	//----- nvinfo : EIATTR_SW_WAR
	.align		4
.L_33:
        /*00b8*/ 	.byte	0x04, 0x36
        /*00ba*/ 	.short	(.L_35 - .L_34)
.L_34:
        /*00bc*/ 	.word	0x00000008
.L_35:


//--------------------- .nv.callgraph             --------------------------
	.section	.nv.callgraph,"",@"SHT_CUDA_CALLGRAPH"
	.align	4
	.sectionentsize	8
	.align		4
        /*0000*/ 	.word	0x00000000
	.align		4
        /*0004*/ 	.word	0xffffffff
	.align		4
        /*0008*/ 	.word	0x00000000
	.align		4
        /*000c*/ 	.word	0xfffffffe
	.align		4
        /*0010*/ 	.word	0x00000000
	.align		4
        /*0014*/ 	.word	0xfffffffd
	.align		4
        /*0018*/ 	.word	0x00000000
	.align		4
        /*001c*/ 	.word	0xfffffffc


//--------------------- .nv.constant4             --------------------------
	.section	.nv.constant4,"a",@progbits
	.align	8
	.align		8
.nv.constant4:
        /*0000*/ 	.dword	_$_str
	.align		8
        /*0008*/ 	.dword	_$_str_$_2


//--------------------- .text.triton_poi_fused__native_batch_norm_legit_no_training_convolution_relu_7 --------------------------
	.section	.text.triton_poi_fused__native_batch_norm_legit_no_training_convolution_relu_7,"ax",@progbits
	.align	128
        .global         triton_poi_fused__native_batch_norm_legit_no_training_convolution_relu_7
        .type           triton_poi_fused__native_batch_norm_legit_no_training_convolution_relu_7,@function
        .size           triton_poi_fused__native_batch_norm_legit_no_training_convolution_relu_7,(.L_x_1 - triton_poi_fused__native_batch_norm_legit_no_training_convolution_relu_7)
        .other          triton_poi_fused__native_batch_norm_legit_no_training_convolution_relu_7,@"STO_CUDA_ENTRY STV_DEFAULT"
triton_poi_fused__native_batch_norm_legit_no_training_convolution_relu_7:
.text.triton_poi_fused__native_batch_norm_legit_no_training_convolution_relu_7:
[----:B------:R-:W-:Y:S01]  /*0000*/  LDC R1, c[0x0][0x28] ;  /* 0x00000a00ff017b82 */ /* 0x000fe20000000800 */
[----:B------:R-:W1:Y:S07]  /*0010*/  S2R R0, SR_TID.X ;  /* 0x0000000000007919 */ /* 0x000e6e0000002100 */
[----:B------:R-:W2:Y:S01]  /*0020*/  LDC.64 R4, c[0x0][0x228] ;  /* 0x00008a00ff047b82 */ /* 0x000ea20000000a00 */
[----:B------:R-:W-:Y:S01]  /*0030*/  ULDC.64 UR4, c[0x0][0x208] ;  /* 0x0000820000047ab9 */ /* 0x000fe20000000a00 */
[----:B------:R-:W3:Y:S06]  /*0040*/  S2R R7, SR_CTAID.X ;  /* 0x0000000000077919 */ /* 0x000eec0000002500 */
[----:B------:R-:W4:Y:S08]  /*0050*/  LDC.64 R16, c[0x0][0x218] ;  /* 0x00008600ff107b82 */ /* 0x000f300000000a00 */
[----:B------:R-:W5:Y:S01]  /*0060*/  LDC.64 R28, c[0x0][0x210] ;  /* 0x00008400ff1c7b82 */ /* 0x000f620000000a00 */
[----:B-1----:R-:W-:-:S02]  /*0070*/  SHF.L.U32 R0, R0, 0x2, RZ ;  /* 0x0000000200007819 */ /* 0x002fc400000006ff */
[----:B---3--:R-:W-:Y:S02]  /*0080*/  SHF.R.S32.HI R3, RZ, 0x15, R7 ;  /* 0x00000015ff037819 */ /* 0x008fe40000011407 */
[----:B------:R-:W-:Y:S02]  /*0090*/  LOP3.LUT R0, R0, 0x1fc, RZ, 0xc0, !PT ;  /* 0x000001fc00007812 */ /* 0x000fe400078ec0ff */
[----:B------:R-:W-:Y:S02]  /*00a0*/  SGXT R3, R3, 0x1 ;  /* 0x000000010303781a */ /* 0x000fe40000000200 */
[----:B------:R-:W-:-:S04]  /*00b0*/  LEA R0, R7, R0, 0xa ;  /* 0x0000000007007211 */ /* 0x000fc800078e50ff */
[----:B------:R-:W-:-:S04]  /*00c0*/  LEA.HI R3, R3, R0, RZ, 0x7 ;  /* 0x0000000003037211 */ /* 0x000fc800078f38ff */
[----:B------:R-:W-:-:S04]  /*00d0*/  LOP3.LUT R3, R3, 0xffffff80, RZ, 0xc0, !PT ;  /* 0xffffff8003037812 */ /* 0x000fc800078ec0ff */
[----:B------:R-:W-:Y:S01]  /*00e0*/  IADD3 R24, R0, -R3, RZ ;  /* 0x8000000300187210 */ /* 0x000fe20007ffe0ff */
[----:B-----5:R-:W-:Y:S01]  /*00f0*/  IMAD.WIDE R28, R0, 0x4, R28 ;  /* 0x00000004001c7825 */ /* 0x020fe200078e021c */
[----:B------:R-:W1:Y:S03]  /*0100*/  LDC.64 R2, c[0x0][0x220] ;  /* 0x00008800ff027b82 */ /* 0x000e660000000a00 */
[C---:B--2---:R-:W-:Y:S01]  /*0110*/  IMAD.WIDE R4, R24.reuse, 0x4, R4 ;  /* 0x0000000418047825 */ /* 0x044fe200078e0204 */
[----:B------:R-:W2:Y:S03]  /*0120*/  LDG.E.128 R12, desc[UR4][R28.64+0x800] ;  /* 0x000800041c0c7981 */ /* 0x000ea6000c1e1d00 */
[C---:B----4-:R-:W-:Y:S01]  /*0130*/  IMAD.WIDE R16, R24.reuse, 0x4, R16 ;  /* 0x0000000418107825 */ /* 0x050fe200078e0210 */
[----:B------:R-:W3:Y:S04]  /*0140*/  LDG.E.128 R20, desc[UR4][R28.64] ;  /* 0x000000041c147981 */ /* 0x000ee8000c1e1d00 */
[----:B------:R-:W4:Y:S04]  /*0150*/  LDG.E.EL.128 R4, desc[UR4][R4.64] ;  /* 0x0000000404047981 */ /* 0x000f28000c2e1d00 */
[----:B------:R-:W2:Y:S01]  /*0160*/  LDG.E.EL.128 R16, desc[UR4][R16.64] ;  /* 0x0000000410107981 */ /* 0x000ea2000c2e1d00 */
[----:B-1----:R-:W-:-:S05]  /*0170*/  IMAD.WIDE R2, R24, 0x4, R2 ;  /* 0x0000000418027825 */ /* 0x002fca00078e0202 */
[----:B------:R1:W5:Y:S02]  /*0180*/  LDG.E.EL.128 R8, desc[UR4][R2.64] ;  /* 0x0000000402087981 */ /* 0x000364000c2e1d00 */
[----:B-1----:R-:W-:Y:S01]  /*0190*/  HFMA2.MMA R2, -RZ, RZ, 1.625, 0 ;  /* 0x3e800000ff027435 */ /* 0x002fe200000001ff */
[----:B----4-:R-:W-:Y:S01]  /*01a0*/  FADD R4, R4, 9.9999997473787516356e-06 ;  /* 0x3727c5ac04047421 */ /* 0x010fe20000000000 */
[----:B------:R-:W-:-:S03]  /*01b0*/  FADD R5, R5, 9.9999997473787516356e-06 ;  /* 0x3727c5ac05057421 */ /* 0x000fc60000000000 */
[----:B------:R-:W1:Y:S08]  /*01c0*/  MUFU.SQRT R25, R4 ;  /* 0x0000000400197308 */ /* 0x000e700000002000 */
[----:B------:R-:W4:Y:S01]  /*01d0*/  MUFU.SQRT R26, R5 ;  /* 0x00000005001a7308 */ /* 0x000f220000002000 */
[----:B------:R-:W-:Y:S01]  /*01e0*/  FADD R6, R6, 9.9999997473787516356e-06 ;  /* 0x3727c5ac06067421 */ /* 0x000fe20000000000 */
[----:B-1----:R-:W-:-:S02]  /*01f0*/  FSETP.GT.AND P0, PT, R25, 8.50705917302346158658e+37, PT ;  /* 0x7e8000001900780b */ /* 0x002fc40003f04000 */
[C---:B------:R-:W-:Y:S02]  /*0200*/  FSETP.GEU.AND P3, PT, R25.reuse, 1.175494350822287508e-38, PT ;  /* 0x008000001900780b */ /* 0x040fe40003f6e000 */
[C---:B----4-:R-:W-:Y:S02]  /*0210*/  FSETP.GT.AND P1, PT, R26.reuse, 8.50705917302346158658e+37, PT ;  /* 0x7e8000001a00780b */ /* 0x050fe40003f24000 */
[----:B------:R-:W-:Y:S01]  /*0220*/  FSETP.GEU.AND P4, PT, R26, 1.175494350822287508e-38, PT ;  /* 0x008000001a00780b */ /* 0x000fe20003f8e000 */
[----:B------:R-:W1:Y:S06]  /*0230*/  MUFU.SQRT R6, R6 ;  /* 0x0000000600067308 */ /* 0x000e6c0000002000 */
[----:B------:R-:W-:-:S04]  /*0240*/  @P0 FMUL R25, R25, 0.25 ;  /* 0x3e80000019190820 */ /* 0x000fc80000400000 */
[----:B------:R-:W-:Y:S01]  /*0250*/  @!P3 FMUL R25, R25, 16777216 ;  /* 0x4b8000001919b820 */ /* 0x000fe20000400000 */
[----:B------:R-:W-:-:S04]  /*0260*/  @P1 FMUL R26, R26, 0.25 ;  /* 0x3e8000001a1a1820 */ /* 0x000fc80000400000 */
[----:B------:R-:W-:Y:S01]  /*0270*/  @!P4 FMUL R26, R26, 16777216 ;  /* 0x4b8000001a1ac820 */ /* 0x000fe20000400000 */
[----:B------:R-:W4:Y:S01]  /*0280*/  MUFU.RCP R25, R25 ;  /* 0x0000001900197308 */ /* 0x000f220000001000 */
[----:B-1----:R-:W-:Y:S02]  /*0290*/  FSETP.GT.AND P2, PT, R6, 8.50705917302346158658e+37, PT ;  /* 0x7e8000000600780b */ /* 0x002fe40003f44000 */
[----:B------:R-:W-:-:S05]  /*02a0*/  FSEL R4, R2, 1, P0 ;  /* 0x3f80000002047808 */ /* 0x000fca0000000000 */
[----:B------:R-:W1:Y:S01]  /*02b0*/  MUFU.RCP R26, R26 ;  /* 0x0000001a001a7308 */ /* 0x000e620000001000 */
[----:B------:R-:W-:Y:S02]  /*02c0*/  FSETP.GEU.AND P5, PT, R6, 1.175494350822287508e-38, PT ;  /* 0x008000000600780b */ /* 0x000fe40003fae000 */
[----:B------:R-:W-:Y:S01]  /*02d0*/  FSEL R3, R2, 1, P1 ;  /* 0x3f80000002037808 */ /* 0x000fe20000800000 */
[----:B------:R-:W-:-:S04]  /*02e0*/  @!P3 FMUL R4, R4, 16777216 ;  /* 0x4b8000000404b820 */ /* 0x000fc80000400000 */
[----:B------:R-:W-:Y:S01]  /*02f0*/  @!P4 FMUL R3, R3, 16777216 ;  /* 0x4b8000000303c820 */ /* 0x000fe20000400000 */
[----:B----4-:R-:W-:Y:S01]  /*0300*/  FMUL R5, R25, R4 ;  /* 0x0000000419057220 */ /* 0x010fe20000400000 */
[----:B------:R-:W-:Y:S01]  /*0310*/  @P2 FMUL R6, R6, 0.25 ;  /* 0x3e80000006062820 */ /* 0x000fe20000400000 */
[--C-:B--2---:R-:W-:Y:S01]  /*0320*/  FADD R15, R15, R19.reuse ;  /* 0x000000130f0f7221 */ /* 0x104fe20000000000 */
[--C-:B------:R-:W-:Y:S01]  /*0330*/  FADD R14, R14, R18.reuse ;  /* 0x000000120e0e7221 */ /* 0x100fe20000000000 */
[----:B---3--:R-:W-:Y:S01]  /*0340*/  FADD R19, R23, R19 ;  /* 0x0000001317137221 */ /* 0x008fe20000000000 */
[----:B------:R-:W-:Y:S01]  /*0350*/  FADD R18, R22, R18 ;  /* 0x0000001216127221 */ /* 0x000fe20000000000 */
[----:B-1----:R-:W-:Y:S01]  /*0360*/  FMUL R4, R26, R3 ;  /* 0x000000031a047220 */ /* 0x002fe20000400000 */
[----:B------:R-:W1:Y:S01]  /*0370*/  LDC.64 R22, c[0x0][0x238] ;  /* 0x00008e00ff167b82 */ /* 0x000e620000000a00 */
[----:B------:R-:W-:-:S07]  /*0380*/  @!P5 FMUL R6, R6, 16777216 ;  /* 0x4b8000000606d820 */ /* 0x000fce0000400000 */
[----:B------:R-:W2:Y:S01]  /*0390*/  LDC.64 R26, c[0x0][0x230] ;  /* 0x00008c00ff1a7b82 */ /* 0x000ea20000000a00 */
[----:B------:R-:W3:Y:S01]  /*03a0*/  MUFU.RCP R6, R6 ;  /* 0x0000000600067308 */ /* 0x000ee20000001000 */
[----:B------:R-:W-:Y:S01]  /*03b0*/  FSEL R3, R2, 1, P2 ;  /* 0x3f80000002037808 */ /* 0x000fe20001000000 */
[--C-:B------:R-:W-:Y:S01]  /*03c0*/  FADD R12, R12, R16.reuse ;  /* 0x000000100c0c7221 */ /* 0x100fe20000000000 */
[----:B------:R-:W-:Y:S01]  /*03d0*/  FADD R16, R20, R16 ;  /* 0x0000001014107221 */ /* 0x000fe20000000000 */
[--C-:B------:R-:W-:Y:S02]  /*03e0*/  FADD R13, R13, R17.reuse ;  /* 0x000000110d0d7221 */ /* 0x100fe40000000000 */
[----:B------:R-:W-:Y:S01]  /*03f0*/  @!P5 FMUL R3, R3, 16777216 ;  /* 0x4b8000000303d820 */ /* 0x000fe20000400000 */
[----:B------:R-:W-:-:S03]  /*0400*/  FADD R17, R21, R17 ;  /* 0x0000001115117221 */ /* 0x000fc60000000000 */
[----:B---3--:R-:W-:Y:S01]  /*0410*/  FMUL R3, R6, R3 ;  /* 0x0000000306037220 */ /* 0x008fe20000400000 */
[C---:B-----5:R-:W-:Y:S01]  /*0420*/  FADD R6, -R8.reuse, R12 ;  /* 0x0000000c08067221 */ /* 0x060fe20000000100 */
[----:B------:R-:W-:Y:S01]  /*0430*/  FADD R8, -R8, R16 ;  /* 0x0000001008087221 */ /* 0x000fe20000000100 */
[----:B--2---:R-:W-:-:S04]  /*0440*/  IMAD.WIDE R20, R24, 0x4, R26 ;  /* 0x0000000418147825 */ /* 0x004fc800078e021a */
[----:B-1----:R-:W-:-:S04]  /*0450*/  IMAD.WIDE R24, R24, 0x4, R22 ;  /* 0x0000000418187825 */ /* 0x002fc800078e0216 */
[----:B------:R-:W-:Y:S01]  /*0460*/  FADD R23, -R9, R13 ;  /* 0x0000000d09177221 */ /* 0x000fe20000000100 */
[C---:B------:R-:W-:Y:S01]  /*0470*/  FMUL R6, R5.reuse, R6 ;  /* 0x0000000605067220 */ /* 0x040fe20000400000 */
[----:B------:R-:W-:Y:S02]  /*0480*/  FMUL R5, R5, R8 ;  /* 0x0000000805057220 */ /* 0x000fe40000400000 */
[----:B------:R-:W-:Y:S01]  /*0490*/  FMUL R8, R4, R23 ;  /* 0x0000001704087220 */ /* 0x000fe20000400000 */
[----:B------:R-:W2:Y:S04]  /*04a0*/  LDG.E.EL.128 R24, desc[UR4][R24.64] ;  /* 0x0000000418187981 */ /* 0x000ea8000c2e1d00 */
[----:B------:R-:W2:Y:S01]  /*04b0*/  LDG.E.EL.128 R20, desc[UR4][R20.64] ;  /* 0x0000000414147981 */ /* 0x000ea2000c2e1d00 */
[----:B------:R-:W-:-:S04]  /*04c0*/  FADD R9, -R9, R17 ;  /* 0x0000001109097221 */ /* 0x000fc80000000100 */
[----:B------:R-:W-:Y:S01]  /*04d0*/  FMUL R9, R4, R9 ;  /* 0x0000000904097220 */ /* 0x000fe20000400000 */
[----:B------:R-:W-:-:S04]  /*04e0*/  FADD R4, R7, 9.9999997473787516356e-06 ;  /* 0x3727c5ac07047421 */ /* 0x000fc80000000000 */
[----:B------:R-:W1:Y:S02]  /*04f0*/  MUFU.SQRT R7, R4 ;  /* 0x0000000400077308 */ /* 0x000e640000002000 */
[C---:B-1----:R-:W-:Y:S02]  /*0500*/  FSETP.GT.AND P0, PT, R7.reuse, 8.50705917302346158658e+37, PT ;  /* 0x7e8000000700780b */ /* 0x042fe40003f04000 */
[----:B------:R-:W-:-:S11]  /*0510*/  FSETP.GEU.AND P1, PT, R7, 1.175494350822287508e-38, PT ;  /* 0x008000000700780b */ /* 0x000fd60003f2e000 */
[----:B------:R-:W-:-:S04]  /*0520*/  @P0 FMUL R7, R7, 0.25 ;  /* 0x3e80000007070820 */ /* 0x000fc80000400000 */
[----:B------:R-:W-:-:S06]  /*0530*/  @!P1 FMUL R7, R7, 16777216 ;  /* 0x4b80000007079820 */ /* 0x000fcc0000400000 */
[----:B------:R-:W1:Y:S01]  /*0540*/  MUFU.RCP R7, R7 ;  /* 0x0000000700077308 */ /* 0x000e620000001000 */
[----:B------:R-:W-:-:S05]  /*0550*/  FSEL R2, R2, 1, P0 ;  /* 0x3f80000002027808 */ /* 0x000fca0000000000 */
[----:B------:R-:W-:-:S04]  /*0560*/  @!P1 FMUL R2, R2, 16777216 ;  /* 0x4b80000002029820 */ /* 0x000fc80000400000 */
[----:B-1----:R-:W-:Y:S01]  /*0570*/  FMUL R2, R7, R2 ;  /* 0x0000000207027220 */ /* 0x002fe20000400000 */
[C---:B------:R-:W-:Y:S01]  /*0580*/  FADD R7, -R11.reuse, R15 ;  /* 0x0000000f0b077221 */ /* 0x040fe20000000100 */
[----:B------:R-:W-:Y:S01]  /*0590*/  FADD R11, -R11, R19 ;  /* 0x000000130b0b7221 */ /* 0x000fe20000000100 */
[----:B------:R-:W-:Y:S04]  /*05a0*/  STG.E.128 desc[UR4][R28.64], R16 ;  /* 0x000000101c007986 */ /* 0x000fe8000c101d04 */
[----:B------:R-:W-:Y:S01]  /*05b0*/  STG.E.128 desc[UR4][R28.64+0x800], R12 ;  /* 0x0008000c1c007986 */ /* 0x000fe2000c101d04 */
[C-C-:B--2---:R-:W-:Y:S01]  /*05c0*/  FFMA R4, R20.reuse, R5, R24.reuse ;  /* 0x0000000514047223 */ /* 0x144fe20000000018 */
[----:B------:R-:W-:Y:S01]  /*05d0*/  FFMA R20, R20, R6, R24 ;  /* 0x0000000614147223 */ /* 0x000fe20000000018 */
[C-C-:B------:R-:W-:Y:S01]  /*05e0*/  FFMA R9, R21.reuse, R9, R25.reuse ;  /* 0x0000000915097223 */ /* 0x140fe20000000019 */
[----:B------:R-:W-:Y:S01]  /*05f0*/  FFMA R8, R21, R8, R25 ;  /* 0x0000000815087223 */ /* 0x000fe20000000019 */
[----:B------:R-:W-:Y:S01]  /*0600*/  FADD R6, -R10, R14 ;  /* 0x0000000e0a067221 */ /* 0x000fe20000000100 */
[----:B------:R-:W1:Y:S03]  /*0610*/  LDC.64 R24, c[0x0][0x240] ;  /* 0x00009000ff187b82 */ /* 0x000e660000000a00 */
[----:B------:R-:W-:Y:S01]  /*0620*/  FMUL R5, R3, R6 ;  /* 0x0000000603057220 */ /* 0x000fe20000400000 */
[----:B------:R-:W-:Y:S01]  /*0630*/  FMUL R6, R2, R7 ;  /* 0x0000000702067220 */ /* 0x000fe20000400000 */
[----:B------:R-:W-:Y:S01]  /*0640*/  FADD R10, -R10, R18 ;  /* 0x000000120a0a7221 */ /* 0x000fe20000000100 */
[----:B------:R-:W-:-:S02]  /*0650*/  FMUL R2, R2, R11 ;  /* 0x0000000b02027220 */ /* 0x000fc40000400000 */
[--C-:B------:R-:W-:Y:S01]  /*0660*/  FFMA R7, R23, R6, R27.reuse ;  /* 0x0000000617077223 */ /* 0x100fe2000000001b */
[----:B------:R-:W-:Y:S01]  /*0670*/  FMUL R3, R3, R10 ;  /* 0x0000000a03037220 */ /* 0x000fe20000400000 */
[C-C-:B------:R-:W-:Y:S01]  /*0680*/  FFMA R5, R22.reuse, R5, R26.reuse ;  /* 0x0000000516057223 */ /* 0x140fe2000000001a */
[----:B------:R-:W-:Y:S02]  /*0690*/  FFMA R2, R23, R2, R27 ;  /* 0x0000000217027223 */ /* 0x000fe4000000001b */
[----:B------:R-:W-:Y:S01]  /*06a0*/  FSETP.GEU.AND P6, PT, R7, RZ, PT ;  /* 0x000000ff0700720b */ /* 0x000fe20003fce000 */
[----:B------:R-:W-:Y:S01]  /*06b0*/  FFMA R3, R22, R3, R26 ;  /* 0x0000000316037223 */ /* 0x000fe2000000001a */
[----:B------:R-:W-:Y:S02]  /*06c0*/  FSETP.GEU.AND P5, PT, R5, RZ, PT ;  /* 0x000000ff0500720b */ /* 0x000fe40003fae000 */
[----:B------:R-:W-:Y:S02]  /*06d0*/  FSETP.GEU.AND P4, PT, R8, RZ, PT ;  /* 0x000000ff0800720b */ /* 0x000fe40003f8e000 */
[----:B------:R-:W-:-:S02]  /*06e0*/  SEL R7, R7, RZ, P6 ;  /* 0x000000ff07077207 */ /* 0x000fc40003000000 */
[----:B------:R-:W-:Y:S02]  /*06f0*/  FSETP.GEU.AND P6, PT, R4, RZ, PT ;  /* 0x000000ff0400720b */ /* 0x000fe40003fce000 */
[----:B------:R-:W-:Y:S02]  /*0700*/  FSETP.GEU.AND P0, PT, R20, RZ, PT ;  /* 0x000000ff1400720b */ /* 0x000fe40003f0e000 */
[----:B------:R-:W-:Y:S02]  /*0710*/  FSETP.GEU.AND P3, PT, R2, RZ, PT ;  /* 0x000000ff0200720b */ /* 0x000fe40003f6e000 */
[----:B------:R-:W-:Y:S02]  /*0720*/  FSETP.GEU.AND P2, PT, R3, RZ, PT ;  /* 0x000000ff0300720b */ /* 0x000fe40003f4e000 */
[----:B------:R-:W-:Y:S02]  /*0730*/  FSETP.GEU.AND P1, PT, R9, RZ, PT ;  /* 0x000000ff0900720b */ /* 0x000fe40003f2e000 */
[----:B------:R-:W-:-:S02]  /*0740*/  SEL R6, R5, RZ, P5 ;  /* 0x000000ff05067207 */ /* 0x000fc40002800000 */
[----:B------:R-:W-:Y:S01]  /*0750*/  SEL R5, R8, RZ, P4 ;  /* 0x000000ff08057207 */ /* 0x000fe20002000000 */
[----:B-1----:R-:W-:Y:S01]  /*0760*/  IMAD.WIDE R24, R0, 0x4, R24 ;  /* 0x0000000400187825 */ /* 0x002fe200078e0218 */
[----:B------:R-:W-:Y:S02]  /*0770*/  SEL R8, R4, RZ, P6 ;  /* 0x000000ff04087207 */ /* 0x000fe40003000000 */
[----:B------:R-:W-:Y:S02]  /*0780*/  SEL R11, R2, RZ, P3 ;  /* 0x000000ff020b7207 */ /* 0x000fe40001800000 */
[----:B------:R-:W-:Y:S02]  /*0790*/  SEL R10, R3, RZ, P2 ;  /* 0x000000ff030a7207 */ /* 0x000fe40001000000 */
[----:B------:R-:W-:Y:S02]  /*07a0*/  SEL R9, R9, RZ, P1 ;  /* 0x000000ff09097207 */ /* 0x000fe40000800000 */
[----:B------:R-:W-:-:S03]  /*07b0*/  SEL R4, R20, RZ, P0 ;  /* 0x000000ff14047207 */ /* 0x000fc60000000000 */
[----:B------:R-:W-:Y:S04]  /*07c0*/  STG.E.128 desc[UR4][R24.64], R8 ;  /* 0x0000000818007986 */ /* 0x000fe8000c101d04 */
[----:B------:R-:W-:Y:S01]  /*07d0*/  STG.E.128 desc[UR4][R24.64+0x800], R4 ;  /* 0x0008000418007986 */ /* 0x000fe2000c101d04 */
[----:B------:R-:W-:Y:S05]  /*07e0*/  EXIT ;  /* 0x000000000000794d */ /* 0x000fea0003800000 */
.L_x_0:
[----:B------:R-:W-:-:S00]  /*07f0*/  BRA `(.L_x_0) ;  /* 0xfffffffc00fc7947 */ /* 0x000fc0000383ffff */
[----:B------:R-:W-:-:S00]  /*0800*/  NOP ;  /* 0x0000000000007918 */ /* 0x000fc00000000000 */
[----:B------:R-:W-:-:S00]  /*0810*/  NOP ;  /* 0x0000000000007918 */ /* 0x000fc00000000000 */
[----:B------:R-:W-:-:S00]  /*0820*/  NOP ;  /* 0x0000000000007918 */ /* 0x000fc00000000000 */
[----:B------:R-:W-:-:S00]  /*0830*/  NOP ;  /* 0x0000000000007918 */ /* 0x000fc00000000000 */
[----:B------:R-:W-:-:S00]  /*0840*/  NOP ;  /* 0x0000000000007918 */ /* 0x000fc00000000000 */
[----:B------:R-:W-:-:S00]  /*0850*/  NOP ;  /* 0x0000000000007918 */ /* 0x000fc00000000000 */
[----:B------:R-:W-:-:S00]  /*0860*/  NOP ;  /* 0x0000000000007918 */ /* 0x000fc00000000000 */
[----:B------:R-:W-:-:S00]  /*0870*/  NOP ;  /* 0x0000000000007918 */ /* 0x000fc00000000000 */
.L_x_1:


//--------------------- .nv.global.init           --------------------------
	.section	.nv.global.init,"aw",@progbits
.nv.global.init:
	.type		_$_str,@object
	.size		_$_str,(_$_str_$_2 - _$_str)
_$_str:
        /*0000*/ 	.byte	0x5f, 0x5f, 0x43, 0x55, 0x44, 0x41, 0x5f, 0x46, 0x54, 0x5a, 0x00
	.type		_$_str_$_2,@object
	.size		_$_str_$_2,(.L_1 - _$_str_$_2)
_$_str_$_2:
        /*000b*/ 	.byte	0x5f, 0x5f, 0x43, 0x55, 0x44, 0x41, 0x5f, 0x50, 0x52, 0x45, 0x43, 0x5f, 0x53, 0x51, 0x52, 0x54
        /*001b*/ 	.byte	0x00
.L_1:


//--------------------- .nv.constant0.triton_poi_fused__native_batch_norm_legit_no_training_convolution_relu_7 --------------------------
	.section	.nv.constant0.triton_poi_fused__native_batch_norm_legit_no_training_convolution_relu_7,"a",@progbits
	.sectionflags	@""
	.align	4
.nv.constant0.triton_poi_fused__native_batch_norm_legit_no_training_convolution_relu_7:
	.zero		588
